	.headerflags	@"EF_CUDA_TEXMODE_UNIFIED EF_CUDA_64BIT_ADDRESS EF_CUDA_ACCELERATORS EF_CUDA_SM90 EF_CUDA_VIRTUAL_SM(EF_CUDA_SM90)"
	.elftype	@"ET_EXEC"


//--------------------- .nv.info                  --------------------------
	.section	.nv.info,"",@"SHT_CUDA_INFO"
	.align	4


	//----- nvinfo : EIATTR_REGCOUNT
	.align		4
        /*0000*/ 	.byte	0x04, 0x2f
        /*0002*/ 	.short	(.L_1 - .L_0)
	.align		4
.L_0:
        /*0004*/ 	.word	index@(triton_poi_fused__adaptive_avg_pool2d_17)
        /*0008*/ 	.word	0x0000001e


	//----- nvinfo : EIATTR_MIN_STACK_SIZE
	.align		4
.L_1:
        /*000c*/ 	.byte	0x04, 0x12
        /*000e*/ 	.short	(.L_3 - .L_2)
	.align		4
.L_2:
        /*0010*/ 	.word	index@(triton_poi_fused__adaptive_avg_pool2d_17)
        /*0014*/ 	.word	0x00000000


	//----- nvinfo : EIATTR_FRAME_SIZE
	.align		4
.L_3:
        /*0018*/ 	.byte	0x04, 0x11
        /*001a*/ 	.short	(.L_5 - .L_4)
	.align		4
.L_4:
        /*001c*/ 	.word	index@(triton_poi_fused__adaptive_avg_pool2d_17)
        /*0020*/ 	.word	0x00000000


	//----- nvinfo : EIATTR_MIN_STACK_SIZE
	.align		4
.L_5:
        /*0024*/ 	.byte	0x04, 0x12
        /*0026*/ 	.short	(.L_7 - .L_6)
	.align		4
.L_6:
        /*0028*/ 	.word	index@(triton_poi_fused__adaptive_avg_pool2d_17)
        /*002c*/ 	.word	0x00000000
.L_7:


//--------------------- .nv.info.triton_poi_fused__adaptive_avg_pool2d_17 --------------------------
	.section	.nv.info.triton_poi_fused__adaptive_avg_pool2d_17,"",@"SHT_CUDA_INFO"
	.sectionflags	@""
	.align	4


	//----- nvinfo : EIATTR_CUDA_API_VERSION
	.align		4
        /*0000*/ 	.byte	0x04, 0x37
        /*0002*/ 	.short	(.L_9 - .L_8)
.L_8:
        /*0004*/ 	.word	0x0000007c


	//----- nvinfo : EIATTR_KPARAM_INFO
	.align		4
.L_9:
        /*0008*/ 	.byte	0x04, 0x17
        /*000a*/ 	.short	(.L_11 - .L_10)
.L_10:
        /*000c*/ 	.word	0x00000000
        /*0010*/ 	.short	0x0002
        /*0012*/ 	.short	0x0010
        /*0014*/ 	.byte	0x00, 0xf0, 0x11, 0x00


	//----- nvinfo : EIATTR_KPARAM_INFO
	.align		4
.L_11:
        /*0018*/ 	.byte	0x04, 0x17
        /*001a*/ 	.short	(.L_13 - .L_12)
.L_12:
        /*001c*/ 	.word	0x00000000
        /*0020*/ 	.short	0x0001
        /*0022*/ 	.short	0x0008
        /*0024*/ 	.byte	0x00, 0xf4, 0x21, 0x00


	//----- nvinfo : EIATTR_KPARAM_INFO
	.align		4
.L_13:
        /*0028*/ 	.byte	0x04, 0x17
        /*002a*/ 	.short	(.L_15 - .L_14)
.L_14:
        /*002c*/ 	.word	0x00000000
        /*0030*/ 	.short	0x0000
        /*0032*/ 	.short	0x0000
        /*0034*/ 	.byte	0x00, 0xf4, 0x21, 0x00


	//----- nvinfo : EIATTR_SPARSE_MMA_MASK
	.align		4
.L_15:
        /*0038*/ 	.byte	0x03, 0x50
        /*003a*/ 	.short	0x0000


	//----- nvinfo : EIATTR_MAXREG_COUNT
	.align		4
        /*003c*/ 	.byte	0x03, 0x1b
        /*003e*/ 	.short	0x00ff


	//----- nvinfo : EIATTR_EXIT_INSTR_OFFSETS
	.align		4
        /*0040*/ 	.byte	0x04, 0x1c
        /*0042*/ 	.short	(.L_17 - .L_16)


	//   ....[0]....
.L_16:
        /*0044*/ 	.word	0x000009b0


	//----- nvinfo : EIATTR_REQNTID
	.align		4
.L_17:
        /*0048*/ 	.byte	0x04, 0x10
        /*004a*/ 	.short	(.L_19 - .L_18)
.L_18:
        /*004c*/ 	.word	0x00000100
        /*0050*/ 	.word	0x00000001
        /*0054*/ 	.word	0x00000001


	//----- nvinfo : EIATTR_CBANK_PARAM_SIZE
	.align		4
.L_19:
        /*0058*/ 	.byte	0x03, 0x19
        /*005a*/ 	.short	0x0014


	//----- nvinfo : EIATTR_PARAM_CBANK
	.align		4
        /*005c*/ 	.byte	0x04, 0x0a
        /*005e*/ 	.short	(.L_21 - .L_20)
	.align		4
.L_20:
        /*0060*/ 	.word	index@(.nv.constant0.triton_poi_fused__adaptive_avg_pool2d_17)
        /*0064*/ 	.short	0x0210
        /*0066*/ 	.short	0x0014


	//----- nvinfo : EIATTR_SW_WAR
	.align		4
.L_21:
        /*0068*/ 	.byte	0x04, 0x36
        /*006a*/ 	.short	(.L_23 - .L_22)
.L_22:
        /*006c*/ 	.word	0x00000008
.L_23:


//--------------------- .nv.callgraph             --------------------------
	.section	.nv.callgraph,"",@"SHT_CUDA_CALLGRAPH"
	.align	4
	.sectionentsize	8
	.align		4
        /*0000*/ 	.word	0x00000000
	.align		4
        /*0004*/ 	.word	0xffffffff
	.align		4
        /*0008*/ 	.word	0x00000000
	.align		4
        /*000c*/ 	.word	0xfffffffe
	.align		4
        /*0010*/ 	.word	0x00000000
	.align		4
        /*0014*/ 	.word	0xfffffffd
	.align		4
        /*0018*/ 	.word	0x00000000
	.align		4
        /*001c*/ 	.word	0xfffffffc


//--------------------- .text.triton_poi_fused__adaptive_avg_pool2d_17 --------------------------
	.section	.text.triton_poi_fused__adaptive_avg_pool2d_17,"ax",@progbits
	.align	128
        .global         triton_poi_fused__adaptive_avg_pool2d_17
        .type           triton_poi_fused__adaptive_avg_pool2d_17,@function
        .size           triton_poi_fused__adaptive_avg_pool2d_17,(.L_x_1 - triton_poi_fused__adaptive_avg_pool2d_17)
        .other          triton_poi_fused__adaptive_avg_pool2d_17,@"STO_CUDA_ENTRY STV_DEFAULT"
triton_poi_fused__adaptive_avg_pool2d_17:
.text.triton_poi_fused__adaptive_avg_pool2d_17:
[----:B------:R-:W-:Y:S01]  /*0000*/  LDC R1, c[0x0][0x28] ;  /* 0x00000a00ff017b82 */ /* 0x000fe20000000800 */
[----:B------:R-:W1:Y:S01]  /*0010*/  S2R R0, SR_TID.X ;  /* 0x0000000000007919 */ /* 0x000e620000002100 */
[----:B------:R-:W-:Y:S01]  /*0020*/  CS2R R16, SRZ ;  /* 0x0000000000107805 */ /* 0x000fe2000001ff00 */
[----:B------:R-:W-:Y:S01]  /*0030*/  ULDC.64 UR4, c[0x0][0x208] ;  /* 0x0000820000047ab9 */ /* 0x000fe20000000a00 */
[----:B------:R-:W-:Y:S01]  /*0040*/  IMAD.MOV.U32 R18, RZ, RZ, RZ ;  /* 0x000000ffff127224 */ /* 0x000fe200078e00ff */
[----:B------:R-:W2:Y:S01]  /*0050*/  S2R R3, SR_CTAID.X ;  /* 0x0000000000037919 */ /* 0x000ea20000002500 */
[----:B-1----:R-:W-:Y:S01]  /*0060*/  IMAD.SHL.U32 R0, R0, 0x2, RZ ;  /* 0x0000000200007824 */ /* 0x002fe200078e00ff */
[----:B--2---:R-:W-:-:S04]  /*0070*/  SHF.R.S32.HI R2, RZ, 0x16, R3 ;  /* 0x00000016ff027819 */ /* 0x004fc80000011403 */
[----:B------:R-:W-:-:S05]  /*0080*/  LOP3.LUT R0, R0, 0x1fe, RZ, 0xc0, !PT ;  /* 0x000001fe00007812 */ /* 0x000fca00078ec0ff */
[----:B------:R-:W-:Y:S01]  /*0090*/  IMAD R0, R3, 0x200, R0 ;  /* 0x0000020003007824 */ /* 0x000fe200078e0200 */
[----:B------:R-:W-:-:S03]  /*00a0*/  SGXT R3, R2, 0x1 ;  /* 0x000000010203781a */ /* 0x000fc60000000200 */
[----:B------:R-:W-:Y:S01]  /*00b0*/  IMAD.HI R4, R0, 0x2aaaaaab, RZ ;  /* 0x2aaaaaab00047827 */ /* 0x000fe200078e02ff */
[----:B------:R-:W-:-:S04]  /*00c0*/  LEA.HI R2, R3, R0, RZ, 0xb ;  /* 0x0000000003027211 */ /* 0x000fc800078f58ff */
[----:B------:R-:W-:Y:S02]  /*00d0*/  SHF.R.U32.HI R5, RZ, 0x1f, R4 ;  /* 0x0000001fff057819 */ /* 0x000fe40000011604 */
[----:B------:R-:W-:Y:S02]  /*00e0*/  SHF.R.S32.HI R6, RZ, 0xb, R2 ;  /* 0x0000000bff067819 */ /* 0x000fe40000011402 */
[----:B------:R-:W-:-:S03]  /*00f0*/  LEA.HI.SX32 R5, R4, R5, 0x15 ;  /* 0x0000000504057211 */ /* 0x000fc600078faaff */
[----:B------:R-:W-:-:S04]  /*0100*/  IMAD.HI R7, R6, 0x2aaaaaab, RZ ;  /* 0x2aaaaaab06077827 */ /* 0x000fc800078e02ff */
[----:B------:R-:W-:Y:S01]  /*0110*/  IMAD.HI R4, R5, 0x2aaaaaab, RZ ;  /* 0x2aaaaaab05047827 */ /* 0x000fe200078e02ff */
[----:B------:R-:W-:-:S04]  /*0120*/  LEA.HI R7, R7, R7, RZ, 0x1 ;  /* 0x0000000707077211 */ /* 0x000fc800078f08ff */
[----:B------:R-:W-:Y:S01]  /*0130*/  LEA.HI R4, R4, R4, RZ, 0x1 ;  /* 0x0000000404047211 */ /* 0x000fe200078f08ff */
[----:B------:R-:W-:-:S04]  /*0140*/  IMAD R7, R7, -0x6, R6 ;  /* 0xfffffffa07077824 */ /* 0x000fc800078e0206 */
[----:B------:R-:W-:Y:S02]  /*0150*/  IMAD R4, R4, -0x6, R5 ;  /* 0xfffffffa04047824 */ /* 0x000fe400078e0205 */
[C---:B------:R-:W-:Y:S02]  /*0160*/  IMAD.SHL.U32 R6, R7.reuse, 0x4, RZ ;  /* 0x0000000407067824 */ /* 0x040fe400078e00ff */
[C---:B------:R-:W-:Y:S02]  /*0170*/  IMAD.SHL.U32 R5, R4.reuse, 0x4, RZ ;  /* 0x0000000404057824 */ /* 0x040fe400078e00ff */
[----:B------:R-:W-:Y:S02]  /*0180*/  IMAD.SHL.U32 R4, R4, 0x2, RZ ;  /* 0x0000000204047824 */ /* 0x000fe400078e00ff */
[----:B------:R-:W-:Y:S01]  /*0190*/  IMAD.SHL.U32 R7, R7, 0x2, RZ ;  /* 0x0000000207077824 */ /* 0x000fe200078e00ff */
[----:B------:R-:W-:Y:S02]  /*01a0*/  PRMT R5, R5, 0x5410, R6 ;  /* 0x0000541005057816 */ /* 0x000fe40000000006 */
[----:B------:R-:W-:-:S02]  /*01b0*/  PRMT R6, R4, 0x8880, RZ ;  /* 0x0000888004067816 */ /* 0x000fc400000000ff */
[----:B------:R-:W-:Y:S01]  /*01c0*/  PRMT R7, R7, 0x8880, RZ ;  /* 0x0000888007077816 */ /* 0x000fe200000000ff */
[----:B------:R-:W-:-:S05]  /*01d0*/  VIADD.16x2 R8, R5, 0x90009 ;  /* 0x0009000905087836 */ /* 0x000fca0000000200 */
[C---:B------:R-:W-:Y:S02]  /*01e0*/  PRMT R5, R8.reuse, 0x7632, R5 ;  /* 0x0000763208057816 */ /* 0x040fe40000000005 */
[----:B------:R-:W-:Y:S02]  /*01f0*/  PRMT R4, R8, 0x7610, R4 ;  /* 0x0000761008047816 */ /* 0x000fe40000000004 */
[----:B------:R-:W-:Y:S01]  /*0200*/  PRMT R8, R5, 0x8880, RZ ;  /* 0x0000888005087816 */ /* 0x000fe200000000ff */
[----:B------:R-:W-:Y:S01]  /*0210*/  IMAD R5, R7, 0x5556, RZ ;  /* 0x0000555607057824 */ /* 0x000fe200078e02ff */
[----:B------:R-:W-:Y:S01]  /*0220*/  PRMT R9, R4, 0x8880, RZ ;  /* 0x0000888004097816 */ /* 0x000fe200000000ff */
[----:B------:R-:W-:Y:S02]  /*0230*/  IMAD R4, R6, 0x5556, RZ ;  /* 0x0000555606047824 */ /* 0x000fe400078e02ff */
[----:B------:R-:W-:Y:S01]  /*0240*/  IMAD.MOV.U32 R6, RZ, RZ, R8 ;  /* 0x000000ffff067224 */ /* 0x000fe200078e0008 */
[----:B------:R-:W-:Y:S01]  /*0250*/  SHF.R.S32.HI R5, RZ, 0x10, R5 ;  /* 0x00000010ff057819 */ /* 0x000fe20000011405 */
[----:B------:R-:W-:Y:S01]  /*0260*/  IMAD.MOV.U32 R7, RZ, RZ, R9 ;  /* 0x000000ffff077224 */ /* 0x000fe200078e0009 */
[----:B------:R-:W-:Y:S01]  /*0270*/  SHF.R.S32.HI R4, RZ, 0x10, R4 ;  /* 0x00000010ff047819 */ /* 0x000fe20000011404 */
[----:B------:R-:W-:-:S02]  /*0280*/  IMAD R8, R6, 0x2aab, RZ ;  /* 0x00002aab06087824 */ /* 0x000fc400078e02ff */
[----:B------:R-:W-:Y:S01]  /*0290*/  IMAD R9, R7, 0x2aab, RZ ;  /* 0x00002aab07097824 */ /* 0x000fe200078e02ff */
[----:B------:R-:W-:Y:S02]  /*02a0*/  LOP3.LUT R7, R5, 0xffff, RZ, 0xc0, !PT ;  /* 0x0000ffff05077812 */ /* 0x000fe400078ec0ff */
[----:B------:R-:W-:Y:S02]  /*02b0*/  LOP3.LUT R6, R4, 0xffff, RZ, 0xc0, !PT ;  /* 0x0000ffff04067812 */ /* 0x000fe400078ec0ff */
[----:B------:R-:W-:Y:S02]  /*02c0*/  SHF.R.U32.HI R7, RZ, 0xf, R7 ;  /* 0x0000000fff077819 */ /* 0x000fe40000011607 */
[----:B------:R-:W-:Y:S02]  /*02d0*/  SHF.R.U32.HI R6, RZ, 0xf, R6 ;  /* 0x0000000fff067819 */ /* 0x000fe40000011606 */
[----:B------:R-:W-:Y:S02]  /*02e0*/  SHF.R.S32.HI R8, RZ, 0x10, R8 ;  /* 0x00000010ff087819 */ /* 0x000fe40000011408 */
[----:B------:R-:W-:-:S02]  /*02f0*/  SHF.R.S32.HI R9, RZ, 0x10, R9 ;  /* 0x00000010ff097819 */ /* 0x000fc40000011409 */
[----:B------:R-:W-:Y:S02]  /*0300*/  PRMT R12, R4, 0x5410, R5 ;  /* 0x00005410040c7816 */ /* 0x000fe40000000005 */
[----:B------:R-:W-:Y:S02]  /*0310*/  PRMT R7, R6, 0x5410, R7 ;  /* 0x0000541006077816 */ /* 0x000fe40000000007 */
[----:B------:R-:W-:Y:S02]  /*0320*/  LOP3.LUT R10, R8, 0xffff, RZ, 0xc0, !PT ;  /* 0x0000ffff080a7812 */ /* 0x000fe400078ec0ff */
[----:B------:R-:W-:Y:S01]  /*0330*/  LOP3.LUT R11, R9, 0xffff, RZ, 0xc0, !PT ;  /* 0x0000ffff090b7812 */ /* 0x000fe200078ec0ff */
[----:B------:R-:W-:Y:S01]  /*0340*/  VIADD.16x2 R6, R12, R7 ;  /* 0x000000070c067236 */ /* 0x000fe20000000200 */
[----:B------:R-:W-:Y:S02]  /*0350*/  SHF.R.U32.HI R4, RZ, 0xf, R10 ;  /* 0x0000000fff047819 */ /* 0x000fe4000001160a */
[----:B------:R-:W-:-:S02]  /*0360*/  SHF.R.U32.HI R5, RZ, 0xf, R11 ;  /* 0x0000000fff057819 */ /* 0x000fc4000001160b */
[----:B------:R-:W-:Y:S01]  /*0370*/  PRMT R9, R9, 0x5410, R8 ;  /* 0x0000541009097816 */ /* 0x000fe20000000008 */
[C---:B------:R-:W-:Y:S01]  /*0380*/  VIADD R8, R0.reuse, 0x1 ;  /* 0x0000000100087836 */ /* 0x040fe20000000000 */
[--C-:B------:R-:W-:Y:S01]  /*0390*/  PRMT R10, R5, 0x5410, R4.reuse ;  /* 0x00005410050a7816 */ /* 0x100fe20000000004 */
[----:B------:R-:W-:Y:S01]  /*03a0*/  IMAD.HI R5, R0, 0x38e38e39, RZ ;  /* 0x38e38e3900057827 */ /* 0x000fe200078e02ff */
[C---:B------:R-:W-:Y:S02]  /*03b0*/  PRMT R4, R6.reuse, 0x7632, R4 ;  /* 0x0000763206047816 */ /* 0x040fe40000000004 */
[----:B------:R-:W-:Y:S01]  /*03c0*/  LEA.HI R3, R3, R8, RZ, 0xb ;  /* 0x0000000803037211 */ /* 0x000fe200078f58ff */
[----:B------:R-:W-:Y:S01]  /*03d0*/  VIADD.16x2 R11, R9, R10 ;  /* 0x0000000a090b7236 */ /* 0x000fe20000000200 */
[----:B------:R-:W-:Y:S02]  /*03e0*/  PRMT R12, R6, 0x5410, R4 ;  /* 0x00005410060c7816 */ /* 0x000fe40000000004 */
[----:B------:R-:W-:-:S02]  /*03f0*/  LOP3.LUT R3, R3, 0xffff800, RZ, 0xc0, !PT ;  /* 0x0ffff80003037812 */ /* 0x000fc400078ec0ff */
[----:B------:R-:W-:Y:S01]  /*0400*/  SHF.R.U32.HI R10, RZ, 0x1f, R5 ;  /* 0x0000001fff0a7819 */ /* 0x000fe20000011605 */
[----:B------:R-:W-:Y:S01]  /*0410*/  VIADD.16x2 R12, R12, 0x10001 ;  /* 0x000100010c0c7836 */ /* 0x000fe20000000200 */
[----:B------:R-:W-:Y:S01]  /*0420*/  LOP3.LUT R7, R4, 0xffff, RZ, 0xc0, !PT ;  /* 0x0000ffff04077812 */ /* 0x000fe200078ec0ff */
[----:B------:R-:W-:Y:S01]  /*0430*/  IMAD.IADD R8, R8, 0x1, -R3 ;  /* 0x0000000108087824 */ /* 0x000fe200078e0a03 */
[----:B------:R-:W-:Y:S02]  /*0440*/  LOP3.LUT R3, R2, 0xffff800, RZ, 0xc0, !PT ;  /* 0x0ffff80002037812 */ /* 0x000fe400078ec0ff */
[----:B------:R-:W-:Y:S02]  /*0450*/  LEA.HI R10, R5, R10, RZ, 0x12 ;  /* 0x0000000a050a7211 */ /* 0x000fe400078f90ff */
[----:B------:R-:W-:Y:S01]  /*0460*/  PRMT R7, R7, 0x8880, RZ ;  /* 0x0000888007077816 */ /* 0x000fe200000000ff */
[----:B------:R-:W-:Y:S01]  /*0470*/  IMAD.IADD R3, R0, 0x1, -R3 ;  /* 0x0000000100037824 */ /* 0x000fe200078e0a03 */
[----:B------:R-:W-:-:S02]  /*0480*/  PRMT R9, R12, 0x7632, R9 ;  /* 0x000076320c097816 */ /* 0x000fc40000000009 */
[----:B------:R-:W-:Y:S01]  /*0490*/  PRMT R5, R11, 0x7632, R5 ;  /* 0x000076320b057816 */ /* 0x000fe20000000005 */
[----:B------:R-:W-:Y:S01]  /*04a0*/  IMAD R10, R10, 0x8000, R7 ;  /* 0x000080000a0a7824 */ /* 0x000fe200078e0207 */
[----:B------:R-:W-:Y:S02]  /*04b0*/  PRMT R2, R9, 0x8880, RZ ;  /* 0x0000888009027816 */ /* 0x000fe400000000ff */
[----:B------:R-:W-:Y:S01]  /*04c0*/  PRMT R5, R5, 0x8880, RZ ;  /* 0x0000888005057816 */ /* 0x000fe200000000ff */
[--C-:B------:R-:W-:Y:S01]  /*04d0*/  IMAD R7, R3, 0x10, R10.reuse ;  /* 0x0000001003077824 */ /* 0x100fe200078e020a */
[----:B------:R-:W-:Y:S01]  /*04e0*/  PRMT R4, R4, 0x8880, RZ ;  /* 0x0000888004047816 */ /* 0x000fe200000000ff */
[----:B------:R-:W-:Y:S01]  /*04f0*/  IMAD R10, R8, 0x10, R10 ;  /* 0x00000010080a7824 */ /* 0x000fe200078e020a */
[----:B------:R-:W-:Y:S02]  /*0500*/  ISETP.GE.AND P1, PT, R2, R5, PT ;  /* 0x000000050200720c */ /* 0x000fe40003f26270 */
[----:B------:R-:W1:Y:S01]  /*0510*/  LDC.64 R2, c[0x0][0x210] ;  /* 0x00008400ff027b82 */ /* 0x000e620000000a00 */
[----:B------:R-:W-:-:S02]  /*0520*/  PRMT R8, R11, 0x7610, R8 ;  /* 0x000076100b087816 */ /* 0x000fc40000000008 */
[----:B------:R-:W-:Y:S02]  /*0530*/  PRMT R13, R6, 0x8880, RZ ;  /* 0x00008880060d7816 */ /* 0x000fe400000000ff */
[----:B------:R-:W-:Y:S02]  /*0540*/  PRMT R6, R12, 0x7610, R6 ;  /* 0x000076100c067816 */ /* 0x000fe40000000006 */
[----:B------:R-:W-:Y:S01]  /*0550*/  PRMT R12, R8, 0x8880, RZ ;  /* 0x00008880080c7816 */ /* 0x000fe200000000ff */
[----:B------:R-:W-:Y:S01]  /*0560*/  IMAD.MOV.U32 R8, RZ, RZ, R4 ;  /* 0x000000ffff087224 */ /* 0x000fe200078e0004 */
[----:B------:R-:W-:Y:S02]  /*0570*/  LEA R4, R13, 0x1, 0x2 ;  /* 0x000000010d047811 */ /* 0x000fe400078e10ff */
[----:B------:R-:W-:Y:S02]  /*0580*/  PRMT R15, R6, 0x8880, RZ ;  /* 0x00008880060f7816 */ /* 0x000fe400000000ff */
[-C--:B------:R-:W-:Y:S01]  /*0590*/  ISETP.GE.AND P2, PT, R8, R5.reuse, PT ;  /* 0x000000050800720c */ /* 0x080fe20003f46270 */
[--C-:B------:R-:W-:Y:S01]  /*05a0*/  IMAD.IADD R11, R7, 0x1, R4.reuse ;  /* 0x00000001070b7824 */ /* 0x100fe200078e0204 */
[----:B------:R-:W-:Y:S01]  /*05b0*/  LEA R6, R13, 0x4, 0x2 ;  /* 0x000000040d067811 */ /* 0x000fe200078e10ff */
[----:B------:R-:W-:Y:S01]  /*05c0*/  IMAD.IADD R9, R10, 0x1, R4 ;  /* 0x000000010a097824 */ /* 0x000fe200078e0204 */
[-C--:B------:R-:W-:Y:S01]  /*05d0*/  ISETP.GE.AND P0, PT, R15, R12.reuse, PT ;  /* 0x0000000c0f00720c */ /* 0x080fe20003f06270 */
[----:B------:R-:W-:Y:S01]  /*05e0*/  VIADD R25, R11, 0xffffffff ;  /* 0xffffffff0b197836 */ /* 0x000fe20000000000 */
[CC--:B------:R-:W-:Y:S01]  /*05f0*/  ISETP.LT.AND P2, PT, R13.reuse, R12.reuse, !P2 ;  /* 0x0000000c0d00720c */ /* 0x0c0fe20005741270 */
[----:B------:R-:W-:Y:S01]  /*0600*/  VIADD R23, R6, 0x1 ;  /* 0x0000000106177836 */ /* 0x000fe20000000000 */
[-C--:B------:R-:W-:Y:S01]  /*0610*/  ISETP.LT.AND P3, PT, R13, R12.reuse, !P1 ;  /* 0x0000000c0d00720c */ /* 0x080fe20004f61270 */
[----:B------:R-:W-:Y:S01]  /*0620*/  VIADD R13, R9, 0xffffffff ;  /* 0xffffffff090d7836 */ /* 0x000fe20000000000 */
[----:B------:R-:W-:Y:S01]  /*0630*/  ISETP.LT.AND P0, PT, R8, R5, !P0 ;  /* 0x000000050800720c */ /* 0x000fe20004701270 */
[C-C-:B------:R-:W-:Y:S01]  /*0640*/  IMAD.IADD R19, R10.reuse, 0x1, R23.reuse ;  /* 0x000000010a137824 */ /* 0x140fe200078e0217 */
[----:B------:R-:W-:Y:S01]  /*0650*/  ISETP.LT.AND P1, PT, R15, R12, !P1 ;  /* 0x0000000c0f00720c */ /* 0x000fe20004f21270 */
[----:B------:R-:W-:Y:S01]  /*0660*/  IMAD.IADD R23, R7, 0x1, R23 ;  /* 0x0000000107177824 */ /* 0x000fe200078e0217 */
[----:B------:R-:W-:Y:S01]  /*0670*/  CS2R R14, SRZ ;  /* 0x00000000000e7805 */ /* 0x000fe2000001ff00 */
[----:B------:R-:W-:-:S02]  /*0680*/  IMAD.IADD R21, R10, 0x1, R6 ;  /* 0x000000010a157824 */ /* 0x000fc400078e0206 */
[----:B-1----:R-:W-:-:S04]  /*0690*/  IMAD.WIDE R4, R11, 0x4, R2 ;  /* 0x000000040b047825 */ /* 0x002fc800078e0202 */
[----:B------:R-:W-:Y:S01]  /*06a0*/  IMAD.IADD R7, R7, 0x1, R6 ;  /* 0x0000000107077824 */ /* 0x000fe200078e0206 */
[----:B------:R1:W2:Y:S01]  /*06b0*/  @P3 LDG.E.EL R14, desc[UR4][R4.64] ;  /* 0x00000004040e3981 */ /* 0x0002a2000c2e1900 */
[----:B------:R-:W-:-:S04]  /*06c0*/  IMAD.WIDE R10, R25, 0x4, R2 ;  /* 0x00000004190a7825 */ /* 0x000fc800078e0202 */
[--C-:B------:R-:W-:Y:S01]  /*06d0*/  IMAD.WIDE R8, R9, 0x4, R2.reuse ;  /* 0x0000000409087825 */ /* 0x100fe200078e0202 */
[----:B------:R-:W3:Y:S03]  /*06e0*/  @P2 LDG.E.EL R17, desc[UR4][R10.64] ;  /* 0x000000040a112981 */ /* 0x000ee6000c2e1900 */
[--C-:B------:R-:W-:Y:S01]  /*06f0*/  IMAD.WIDE R12, R13, 0x4, R2.reuse ;  /* 0x000000040d0c7825 */ /* 0x100fe200078e0202 */
[----:B------:R-:W4:Y:S03]  /*0700*/  @P3 LDG.E.EL R16, desc[UR4][R8.64] ;  /* 0x0000000408103981 */ /* 0x000f26000c2e1900 */
[--C-:B------:R-:W-:Y:S01]  /*0710*/  IMAD.WIDE R24, R23, 0x4, R2.reuse ;  /* 0x0000000417187825 */ /* 0x100fe200078e0202 */
[----:B------:R-:W-:Y:S01]  /*0720*/  CS2R R22, SRZ ;  /* 0x0000000000167805 */ /* 0x000fe2000001ff00 */
[----:B------:R-:W5:Y:S02]  /*0730*/  @P2 LDG.E.EL R15, desc[UR4][R12.64] ;  /* 0x000000040c0f2981 */ /* 0x000f64000c2e1900 */
[----:B------:R-:W-:-:S03]  /*0740*/  IMAD.WIDE R6, R7, 0x4, R2 ;  /* 0x0000000407067825 */ /* 0x000fc600078e0202 */
[----:B------:R-:W5:Y:S01]  /*0750*/  @P1 LDG.E.EL R23, desc[UR4][R24.64] ;  /* 0x0000000418171981 */ /* 0x000f62000c2e1900 */
[----:B------:R-:W-:-:S03]  /*0760*/  IMAD.WIDE R20, R21, 0x4, R2 ;  /* 0x0000000415147825 */ /* 0x000fc600078e0202 */
[----:B------:R-:W5:Y:S01]  /*0770*/  @P0 LDG.E.EL R18, desc[UR4][R6.64] ;  /* 0x0000000406120981 */ /* 0x000f62000c2e1900 */
[----:B------:R-:W-:-:S03]  /*0780*/  IMAD.WIDE R26, R19, 0x4, R2 ;  /* 0x00000004131a7825 */ /* 0x000fc600078e0202 */
[----:B------:R-:W5:Y:S01]  /*0790*/  @P0 LDG.E.EL R22, desc[UR4][R20.64] ;  /* 0x0000000414160981 */ /* 0x000f62000c2e1900 */
[----:B------:R-:W-:-:S06]  /*07a0*/  IMAD.MOV.U32 R19, RZ, RZ, RZ ;  /* 0x000000ffff137224 */ /* 0x000fcc00078e00ff */
[----:B------:R-:W5:Y:S01]  /*07b0*/  @P1 LDG.E.EL R19, desc[UR4][R26.64] ;  /* 0x000000041a131981 */ /* 0x000f62000c2e1900 */
[----:B------:R-:W-:Y:S02]  /*07c0*/  FSEL R2, RZ, 1, !P2 ;  /* 0x3f800000ff027808 */ /* 0x000fe40005000000 */
[----:B------:R-:W-:Y:S02]  /*07d0*/  FSEL R3, RZ, 1, !P3 ;  /* 0x3f800000ff037808 */ /* 0x000fe40005800000 */
[----:B-1----:R-:W-:-:S03]  /*07e0*/  FSEL R5, RZ, 1, !P0 ;  /* 0x3f800000ff057808 */ /* 0x002fc60004000000 */
[----:B------:R-:W-:Y:S01]  /*07f0*/  FADD R2, R2, R3 ;  /* 0x0000000302027221 */ /* 0x000fe20000000000 */
[----:B------:R-:W-:-:S03]  /*0800*/  FSEL R3, RZ, 1, !P1 ;  /* 0x3f800000ff037808 */ /* 0x000fc60004800000 */
[----:B------:R-:W-:-:S04]  /*0810*/  FADD R2, R2, R5 ;  /* 0x0000000502027221 */ /* 0x000fc80000000000 */
[----:B------:R-:W-:Y:S02]  /*0820*/  FADD R5, R2, R3 ;  /* 0x0000000302057221 */ /* 0x000fe40000000000 */
[----:B------:R-:W1:Y:S03]  /*0830*/  LDC.64 R2, c[0x0][0x218] ;  /* 0x00008600ff027b82 */ /* 0x000e660000000a00 */
[----:B------:R-:W-:-:S13]  /*0840*/  FSETP.GEU.AND P4, PT, R5, 1.175494350822287508e-38, PT ;  /* 0x008000000500780b */ /* 0x000fda0003f8e000 */
[----:B------:R-:W-:-:S06]  /*0850*/  @!P4 FMUL R5, R5, 16777216 ;  /* 0x4b8000000505c820 */ /* 0x000fcc0000400000 */
[----:B------:R-:W1:Y:S02]  /*0860*/  MUFU.RCP R5, R5 ;  /* 0x0000000500057308 */ /* 0x000e640000001000 */
[----:B-1----:R-:W-:Y:S01]  /*0870*/  IMAD.WIDE R2, R0, 0x4, R2 ;  /* 0x0000000400027825 */ /* 0x002fe200078e0202 */
[----:B--2---:R-:W-:Y:S02]  /*0880*/  SEL R14, R14, RZ, P3 ;  /* 0x000000ff0e0e7207 */ /* 0x004fe40001800000 */
[----:B---3--:R-:W-:Y:S02]  /*0890*/  SEL R17, R17, RZ, P2 ;  /* 0x000000ff11117207 */ /* 0x008fe40001000000 */
[----:B----4-:R-:W-:-:S03]  /*08a0*/  SEL R16, R16, RZ, P3 ;  /* 0x000000ff10107207 */ /* 0x010fc60001800000 */
[----:B------:R-:W-:Y:S01]  /*08b0*/  FADD R14, R17, R14 ;  /* 0x0000000e110e7221 */ /* 0x000fe20000000000 */
[----:B-----5:R-:W-:-:S05]  /*08c0*/  SEL R15, R15, RZ, P2 ;  /* 0x000000ff0f0f7207 */ /* 0x020fca0001000000 */
[----:B------:R-:W-:Y:S01]  /*08d0*/  FADD R15, R15, R16 ;  /* 0x000000100f0f7221 */ /* 0x000fe20000000000 */
[----:B------:R-:W-:Y:S02]  /*08e0*/  SEL R7, R18, RZ, P0 ;  /* 0x000000ff12077207 */ /* 0x000fe40000000000 */
[----:B------:R-:W-:-:S03]  /*08f0*/  SEL R22, R22, RZ, P0 ;  /* 0x000000ff16167207 */ /* 0x000fc60000000000 */
[----:B------:R-:W-:Y:S01]  /*0900*/  FADD R7, R14, R7 ;  /* 0x000000070e077221 */ /* 0x000fe20000000000 */
[----:B------:R-:W-:Y:S01]  /*0910*/  SEL R4, R23, RZ, P1 ;  /* 0x000000ff17047207 */ /* 0x000fe20000800000 */
[----:B------:R-:W-:Y:S01]  /*0920*/  FADD R22, R15, R22 ;  /* 0x000000160f167221 */ /* 0x000fe20000000000 */
[----:B------:R-:W-:-:S03]  /*0930*/  SEL R19, R19, RZ, P1 ;  /* 0x000000ff13137207 */ /* 0x000fc60000800000 */
[----:B------:R-:W-:Y:S02]  /*0940*/  FADD R4, R7, R4 ;  /* 0x0000000407047221 */ /* 0x000fe40000000000 */
[----:B------:R-:W-:Y:S02]  /*0950*/  FADD R19, R22, R19 ;  /* 0x0000001316137221 */ /* 0x000fe40000000000 */
[----:B------:R-:W-:Y:S02]  /*0960*/  @!P4 FMUL R4, R4, 16777216 ;  /* 0x4b8000000404c820 */ /* 0x000fe40000400000 */
[----:B------:R-:W-:Y:S02]  /*0970*/  @!P4 FMUL R19, R19, 16777216 ;  /* 0x4b8000001313c820 */ /* 0x000fe40000400000 */
[C---:B0-----:R-:W-:Y:S02]  /*0980*/  FMUL R4, R5.reuse, R4 ;  /* 0x0000000405047220 */ /* 0x041fe40000400000 */
[----:B------:R-:W-:-:S05]  /*0990*/  FMUL R5, R5, R19 ;  /* 0x0000001305057220 */ /* 0x000fca0000400000 */
[----:B------:R-:W-:Y:S01]  /*09a0*/  STG.E.64 desc[UR4][R2.64], R4 ;  /* 0x0000000402007986 */ /* 0x000fe2000c101b04 */
[----:B------:R-:W-:Y:S05]  /*09b0*/  EXIT ;  /* 0x000000000000794d */ /* 0x000fea0003800000 */
.L_x_0:
[----:B------:R-:W-:-:S00]  /*09c0*/  BRA `(.L_x_0) ;  /* 0xfffffffc00fc7947 */ /* 0x000fc0000383ffff */
[----:B------:R-:W-:-:S00]  /*09d0*/  NOP ;  /* 0x0000000000007918 */ /* 0x000fc00000000000 */
        /* <DEDUP_REMOVED lines=10> */
.L_x_1:


//--------------------- .nv.constant0.triton_poi_fused__adaptive_avg_pool2d_17 --------------------------
	.section	.nv.constant0.triton_poi_fused__adaptive_avg_pool2d_17,"a",@progbits
	.sectionflags	@""
	.align	4
.nv.constant0.triton_poi_fused__adaptive_avg_pool2d_17:
	.zero		548
